	.headerflags	@"EF_CUDA_TEXMODE_UNIFIED EF_CUDA_64BIT_ADDRESS EF_CUDA_ACCELERATORS EF_CUDA_SM90 EF_CUDA_VIRTUAL_SM(EF_CUDA_SM90)"
	.elftype	@"ET_EXEC"


//--------------------- .nv.info                  --------------------------
	.section	.nv.info,"",@"SHT_CUDA_INFO"
	.align	4


	//----- nvinfo : EIATTR_REGCOUNT
	.align		4
        /*0000*/ 	.byte	0x04, 0x2f
        /*0002*/ 	.short	(.L_3 - .L_2)
	.align		4
.L_2:
        /*0004*/ 	.word	index@(triton_poi_fused_cat_39)
        /*0008*/ 	.word	0x00000015


	//----- nvinfo : EIATTR_MIN_STACK_SIZE
	.align		4
.L_3:
        /*000c*/ 	.byte	0x04, 0x12
        /*000e*/ 	.short	(.L_5 - .L_4)
	.align		4
.L_4:
        /*0010*/ 	.word	index@(triton_poi_fused_cat_39)
        /*0014*/ 	.word	0x00000000


	//----- nvinfo : EIATTR_FRAME_SIZE
	.align		4
.L_5:
        /*0018*/ 	.byte	0x04, 0x11
        /*001a*/ 	.short	(.L_7 - .L_6)
	.align		4
.L_6:
        /*001c*/ 	.word	index@(triton_poi_fused_cat_39)
        /*0020*/ 	.word	0x00000000


	//----- nvinfo : EIATTR_MIN_STACK_SIZE
	.align		4
.L_7:
        /*0024*/ 	.byte	0x04, 0x12
        /*0026*/ 	.short	(.L_9 - .L_8)
	.align		4
.L_8:
        /*0028*/ 	.word	index@(triton_poi_fused_cat_39)
        /*002c*/ 	.word	0x00000000
.L_9:


//--------------------- .nv.info.triton_poi_fused_cat_39 --------------------------
	.section	.nv.info.triton_poi_fused_cat_39,"",@"SHT_CUDA_INFO"
	.sectionflags	@""
	.align	4


	//----- nvinfo : EIATTR_CUDA_API_VERSION
	.align		4
        /*0000*/ 	.byte	0x04, 0x37
        /*0002*/ 	.short	(.L_11 - .L_10)
.L_10:
        /*0004*/ 	.word	0x0000007c


	//----- nvinfo : EIATTR_KPARAM_INFO
	.align		4
.L_11:
        /*0008*/ 	.byte	0x04, 0x17
        /*000a*/ 	.short	(.L_13 - .L_12)
.L_12:
        /*000c*/ 	.word	0x00000000
        /*0010*/ 	.short	0x0007
        /*0012*/ 	.short	0x0038
        /*0014*/ 	.byte	0x00, 0xf0, 0x11, 0x00


	//----- nvinfo : EIATTR_KPARAM_INFO
	.align		4
.L_13:
        /*0018*/ 	.byte	0x04, 0x17
        /*001a*/ 	.short	(.L_15 - .L_14)
.L_14:
        /*001c*/ 	.word	0x00000000
        /*0020*/ 	.short	0x0006
        /*0022*/ 	.short	0x0030
        /*0024*/ 	.byte	0x00, 0xf4, 0x21, 0x00


	//----- nvinfo : EIATTR_KPARAM_INFO
	.align		4
.L_15:
        /*0028*/ 	.byte	0x04, 0x17
        /*002a*/ 	.short	(.L_17 - .L_16)
.L_16:
        /*002c*/ 	.word	0x00000000
        /*0030*/ 	.short	0x0005
        /*0032*/ 	.short	0x0028
        /*0034*/ 	.byte	0x00, 0xf4, 0x21, 0x00


	//----- nvinfo : EIATTR_KPARAM_INFO
	.align		4
.L_17:
        /*0038*/ 	.byte	0x04, 0x17
        /*003a*/ 	.short	(.L_19 - .L_18)
.L_18:
        /*003c*/ 	.word	0x00000000
        /*0040*/ 	.short	0x0004
        /*0042*/ 	.short	0x0020
        /*0044*/ 	.byte	0x00, 0xf4, 0x21, 0x00


	//----- nvinfo : EIATTR_KPARAM_INFO
	.align		4
.L_19:
        /*0048*/ 	.byte	0x04, 0x17
        /*004a*/ 	.short	(.L_21 - .L_20)
.L_20:
        /*004c*/ 	.word	0x00000000
        /*0050*/ 	.short	0x0003
        /*0052*/ 	.short	0x0018
        /*0054*/ 	.byte	0x00, 0xf4, 0x21, 0x00


	//----- nvinfo : EIATTR_KPARAM_INFO
	.align		4
.L_21:
        /*0058*/ 	.byte	0x04, 0x17
        /*005a*/ 	.short	(.L_23 - .L_22)
.L_22:
        /*005c*/ 	.word	0x00000000
        /*0060*/ 	.short	0x0002
        /*0062*/ 	.short	0x0010
        /*0064*/ 	.byte	0x00, 0xf4, 0x21, 0x00


	//----- nvinfo : EIATTR_KPARAM_INFO
	.align		4
.L_23:
        /*0068*/ 	.byte	0x04, 0x17
        /*006a*/ 	.short	(.L_25 - .L_24)
.L_24:
        /*006c*/ 	.word	0x00000000
        /*0070*/ 	.short	0x0001
        /*0072*/ 	.short	0x0008
        /*0074*/ 	.byte	0x00, 0xf4, 0x21, 0x00


	//----- nvinfo : EIATTR_KPARAM_INFO
	.align		4
.L_25:
        /*0078*/ 	.byte	0x04, 0x17
        /*007a*/ 	.short	(.L_27 - .L_26)
.L_26:
        /*007c*/ 	.word	0x00000000
        /*0080*/ 	.short	0x0000
        /*0082*/ 	.short	0x0000
        /*0084*/ 	.byte	0x00, 0xf4, 0x21, 0x00


	//----- nvinfo : EIATTR_SPARSE_MMA_MASK
	.align		4
.L_27:
        /*0088*/ 	.byte	0x03, 0x50
        /*008a*/ 	.short	0x0000


	//----- nvinfo : EIATTR_MAXREG_COUNT
	.align		4
        /*008c*/ 	.byte	0x03, 0x1b
        /*008e*/ 	.short	0x00ff


	//----- nvinfo : EIATTR_EXIT_INSTR_OFFSETS
	.align		4
        /*0090*/ 	.byte	0x04, 0x1c
        /*0092*/ 	.short	(.L_29 - .L_28)


	//   ....[0]....
.L_28:
        /*0094*/ 	.word	0x00000430


	//   ....[1]....
        /*0098*/ 	.word	0x00000450


	//----- nvinfo : EIATTR_REQNTID
	.align		4
.L_29:
        /*009c*/ 	.byte	0x04, 0x10
        /*009e*/ 	.short	(.L_31 - .L_30)
.L_30:
        /*00a0*/ 	.word	0x00000080
        /*00a4*/ 	.word	0x00000001
        /*00a8*/ 	.word	0x00000001


	//----- nvinfo : EIATTR_CBANK_PARAM_SIZE
	.align		4
.L_31:
        /*00ac*/ 	.byte	0x03, 0x19
        /*00ae*/ 	.short	0x003c


	//----- nvinfo : EIATTR_PARAM_CBANK
	.align		4
        /*00b0*/ 	.byte	0x04, 0x0a
        /*00b2*/ 	.short	(.L_33 - .L_32)
	.align		4
.L_32:
        /*00b4*/ 	.word	index@(.nv.constant0.triton_poi_fused_cat_39)
        /*00b8*/ 	.short	0x0210
        /*00ba*/ 	.short	0x003c


	//----- nvinfo : EIATTR_SW_WAR
	.align		4
.L_33:
        /*00bc*/ 	.byte	0x04, 0x36
        /*00be*/ 	.short	(.L_35 - .L_34)
.L_34:
        /*00c0*/ 	.word	0x00000008
.L_35:


//--------------------- .nv.callgraph             --------------------------
	.section	.nv.callgraph,"",@"SHT_CUDA_CALLGRAPH"
	.align	4
	.sectionentsize	8
	.align		4
        /*0000*/ 	.word	0x00000000
	.align		4
        /*0004*/ 	.word	0xffffffff
	.align		4
        /*0008*/ 	.word	0x00000000
	.align		4
        /*000c*/ 	.word	0xfffffffe
	.align		4
        /*0010*/ 	.word	0x00000000
	.align		4
        /*0014*/ 	.word	0xfffffffd
	.align		4
        /*0018*/ 	.word	0x00000000
	.align		4
        /*001c*/ 	.word	0xfffffffc


//--------------------- .nv.constant4             --------------------------
	.section	.nv.constant4,"a",@progbits
	.align	8
	.align		8
.nv.constant4:
        /*0000*/ 	.dword	_$_str
	.align		8
        /*0008*/ 	.dword	_$_str_$_2


//--------------------- .text.triton_poi_fused_cat_39 --------------------------
	.section	.text.triton_poi_fused_cat_39,"ax",@progbits
	.align	128
        .global         triton_poi_fused_cat_39
        .type           triton_poi_fused_cat_39,@function
        .size           triton_poi_fused_cat_39,(.L_x_1 - triton_poi_fused_cat_39)
        .other          triton_poi_fused_cat_39,@"STO_CUDA_ENTRY STV_DEFAULT"
triton_poi_fused_cat_39:
.text.triton_poi_fused_cat_39:
[----:B------:R-:W0:Y:S01]  /*0000*/  LDC R1, c[0x0][0x28] ;  /* 0x00000a00ff017b82 */ /* 0x000e220000000800 */
[----:B------:R-:W1:Y:S07]  /*0010*/  S2R R0, SR_TID.X ;  /* 0x0000000000007919 */ /* 0x000e6e0000002100 */
[----:B------:R-:W2:Y:S01]  /*0020*/  LDC.64 R10, c[0x0][0x220] ;  /* 0x00008800ff0a7b82 */ /* 0x000ea20000000a00 */
[----:B------:R-:W-:Y:S01]  /*0030*/  ULDC.64 UR4, c[0x0][0x208] ;  /* 0x0000820000047ab9 */ /* 0x000fe20000000a00 */
[----:B------:R-:W3:Y:S06]  /*0040*/  S2R R3, SR_CTAID.X ;  /* 0x0000000000037919 */ /* 0x000eec0000002500 */
[----:B------:R-:W4:Y:S08]  /*0050*/  LDC.64 R12, c[0x0][0x210] ;  /* 0x00008400ff0c7b82 */ /* 0x000f300000000a00 */
[----:B------:R-:W5:Y:S08]  /*0060*/  LDC.64 R14, c[0x0][0x218] ;  /* 0x00008600ff0e7b82 */ /* 0x000f700000000a00 */
[----:B------:R-:W4:Y:S08]  /*0070*/  LDC.64 R6, c[0x0][0x228] ;  /* 0x00008a00ff067b82 */ /* 0x000f300000000a00 */
[----:B------:R-:W4:Y:S01]  /*0080*/  LDC.64 R4, c[0x0][0x230] ;  /* 0x00008c00ff047b82 */ /* 0x000f220000000a00 */
[----:B-1----:R-:W-:Y:S01]  /*0090*/  LOP3.LUT R0, R0, 0x7f, RZ, 0xc0, !PT ;  /* 0x0000007f00007812 */ /* 0x002fe200078ec0ff */
[----:B------:R-:W-:Y:S01]  /*00a0*/  IMAD.MOV.U32 R8, RZ, RZ, RZ ;  /* 0x000000ffff087224 */ /* 0x000fe200078e00ff */
[----:B------:R-:W-:-:S03]  /*00b0*/  ULDC.64 UR6, c[0x0][0x238] ;  /* 0x00008e0000067ab9 */ /* 0x000fc60000000a00 */
[----:B---3--:R-:W-:-:S04]  /*00c0*/  IMAD R0, R3, 0x80, R0 ;  /* 0x0000008003007824 */ /* 0x008fc800078e0200 */
[----:B------:R-:W-:-:S05]  /*00d0*/  IMAD.HI R2, R0, 0x38e38e39, RZ ;  /* 0x38e38e3900027827 */ /* 0x000fca00078e02ff */
[----:B------:R-:W-:-:S04]  /*00e0*/  SHF.R.U32.HI R3, RZ, 0x1f, R2 ;  /* 0x0000001fff037819 */ /* 0x000fc80000011602 */
[----:B------:R-:W-:Y:S01]  /*00f0*/  LEA.HI.SX32 R16, R2, R3, 0x1a ;  /* 0x0000000302107211 */ /* 0x000fe200078fd2ff */
[----:B------:R-:W-:-:S04]  /*0100*/  IMAD.MOV.U32 R2, RZ, RZ, RZ ;  /* 0x000000ffff027224 */ /* 0x000fc800078e00ff */
[----:B------:R-:W-:-:S04]  /*0110*/  IMAD R9, R16, -0x120, R0 ;  /* 0xfffffee010097824 */ /* 0x000fc800078e0200 */
[C---:B--2---:R-:W-:Y:S01]  /*0120*/  IMAD.WIDE R10, R9.reuse, 0x4, R10 ;  /* 0x00000004090a7825 */ /* 0x044fe200078e020a */
[----:B------:R-:W-:-:S04]  /*0130*/  ISETP.GE.AND P2, PT, R9, 0x60, PT ;  /* 0x000000600900780c */ /* 0x000fc80003f46270 */
[----:B------:R-:W-:-:S13]  /*0140*/  ISETP.LT.AND P3, PT, R0, 0x1200, !P2 ;  /* 0x000012000000780c */ /* 0x000fda0005761270 */
[----:B------:R1:W2:Y:S01]  /*0150*/  @P3 LDG.E.EL R2, desc[UR4][R10.64] ;  /* 0x000000040a023981 */ /* 0x0002a2000c2e1900 */
[----:B------:R-:W-:Y:S02]  /*0160*/  IMAD R3, R16, 0x60, R9 ;  /* 0x0000006010037824 */ /* 0x000fe400078e0209 */
[----:B-----5:R-:W-:-:S04]  /*0170*/  IMAD.WIDE R14, R9, 0x4, R14 ;  /* 0x00000004090e7825 */ /* 0x020fc800078e020e */
[----:B----4-:R-:W-:-:S04]  /*0180*/  IMAD.WIDE R12, R3, 0x4, R12 ;  /* 0x00000004030c7825 */ /* 0x010fc800078e020c */
[----:B------:R-:W-:Y:S01]  /*0190*/  IMAD.MOV.U32 R3, RZ, RZ, RZ ;  /* 0x000000ffff037224 */ /* 0x000fe200078e00ff */
[----:B------:R3:W4:Y:S01]  /*01a0*/  @P3 LDG.E.EL R8, desc[UR4][R12.64] ;  /* 0x000000040c083981 */ /* 0x000722000c2e1900 */
[----:B------:R-:W-:-:S04]  /*01b0*/  IMAD R16, R16, 0xc0, RZ ;  /* 0x000000c010107824 */ /* 0x000fc800078e02ff */
[----:B------:R-:W5:Y:S01]  /*01c0*/  @P3 LDG.E.EL R3, desc[UR4][R14.64] ;  /* 0x000000040e033981 */ /* 0x000f62000c2e1900 */
[----:B-1----:R-:W-:Y:S01]  /*01d0*/  CS2R R10, SRZ ;  /* 0x00000000000a7805 */ /* 0x002fe2000001ff00 */
[----:B0-----:R-:W-:Y:S01]  /*01e0*/  IMAD.WIDE R6, R9, 0x4, R6 ;  /* 0x0000000409067825 */ /* 0x001fe200078e0206 */
[----:B------:R-:W-:-:S03]  /*01f0*/  ISETP.GE.AND P0, PT, R0, 0x1200, PT ;  /* 0x000012000000780c */ /* 0x000fc60003f06270 */
[----:B------:R-:W-:Y:S01]  /*0200*/  IMAD.WIDE R4, R9, 0x4, R4 ;  /* 0x0000000409047825 */ /* 0x000fe200078e0204 */
[----:B------:R-:W-:Y:S01]  /*0210*/  SHF.R.S32.HI R18, RZ, 0x1f, R16 ;  /* 0x0000001fff127819 */ /* 0x000fe20000011410 */
[----:B------:R-:W4:Y:S01]  /*0220*/  @P3 LDG.E.EL R11, desc[UR4][R6.64] ;  /* 0x00000004060b3981 */ /* 0x000f22000c2e1900 */
[----:B------:R-:W-:-:S03]  /*0230*/  IADD3 R16, P4, R9, R16, RZ ;  /* 0x0000001009107210 */ /* 0x000fc60007f9e0ff */
[----:B------:R0:W4:Y:S01]  /*0240*/  @P3 LDG.E.EL R10, desc[UR4][R4.64] ;  /* 0x00000004040a3981 */ /* 0x000122000c2e1900 */
[C---:B------:R-:W-:Y:S02]  /*0250*/  ISETP.GT.AND P1, PT, R9.reuse, 0x5f, !P0 ;  /* 0x0000005f0900780c */ /* 0x040fe40004724270 */
[----:B------:R-:W-:Y:S02]  /*0260*/  LEA.HI.X.SX32 R9, R9, R18, 0x1, P4 ;  /* 0x0000001209097211 */ /* 0x000fe400020f0eff */
[----:B---3--:R-:W-:-:S04]  /*0270*/  LEA R12, P4, R16, UR6, 0x2 ;  /* 0x00000006100c7c11 */ /* 0x008fc8000f8810ff */
[----:B------:R-:W-:Y:S01]  /*0280*/  LEA.HI.X R13, R16, UR7, R9, 0x2, P4 ;  /* 0x00000007100d7c11 */ /* 0x000fe2000a0f1409 */
[----:B------:R-:W-:-:S06]  /*0290*/  IMAD.MOV.U32 R9, RZ, RZ, RZ ;  /* 0x000000ffff097224 */ /* 0x000fcc00078e00ff */
[----:B------:R-:W3:Y:S01]  /*02a0*/  @P1 LDG.E.EL R9, desc[UR4][R12.64+-0x180] ;  /* 0xfffe80040c091981 */ /* 0x000ee2000c2e1900 */
[----:B0-----:R-:W-:Y:S01]  /*02b0*/  IMAD.MOV.U32 R5, RZ, RZ, 0x3e800000 ;  /* 0x3e800000ff057424 */ /* 0x001fe200078e00ff */
[----:B--2---:R-:W-:-:S05]  /*02c0*/  SEL R2, R2, RZ, P3 ;  /* 0x000000ff02027207 */ /* 0x004fca0001800000 */
[----:B------:R-:W-:-:S04]  /*02d0*/  FADD R2, R2, 9.9999997473787516356e-06 ;  /* 0x3727c5ac02027421 */ /* 0x000fc80000000000 */
[----:B------:R-:W0:Y:S02]  /*02e0*/  MUFU.SQRT R4, R2 ;  /* 0x0000000200047308 */ /* 0x000e240000002000 */
[C---:B0-----:R-:W-:Y:S02]  /*02f0*/  FSETP.GT.AND P4, PT, R4.reuse, 8.50705917302346158658e+37, PT ;  /* 0x7e8000000400780b */ /* 0x041fe40003f84000 */
[----:B------:R-:W-:-:S11]  /*0300*/  FSETP.GEU.AND P5, PT, R4, 1.175494350822287508e-38, PT ;  /* 0x008000000400780b */ /* 0x000fd60003fae000 */
[----:B------:R-:W-:-:S04]  /*0310*/  @P4 FMUL R4, R4, 0.25 ;  /* 0x3e80000004044820 */ /* 0x000fc80000400000 */
[----:B------:R-:W-:-:S06]  /*0320*/  @!P5 FMUL R4, R4, 16777216 ;  /* 0x4b8000000404d820 */ /* 0x000fcc0000400000 */
[----:B------:R-:W0:Y:S01]  /*0330*/  MUFU.RCP R4, R4 ;  /* 0x0000000400047308 */ /* 0x000e220000001000 */
[----:B------:R-:W-:Y:S02]  /*0340*/  FSEL R5, R5, 1, P4 ;  /* 0x3f80000005057808 */ /* 0x000fe40002000000 */
[----:B-----5:R-:W-:Y:S02]  /*0350*/  SEL R7, R3, RZ, P3 ;  /* 0x000000ff03077207 */ /* 0x020fe40001800000 */
[----:B------:R-:W1:Y:S01]  /*0360*/  LDC.64 R2, c[0x0][0x240] ;  /* 0x00009000ff027b82 */ /* 0x000e620000000a00 */
[----:B----4-:R-:W-:Y:S01]  /*0370*/  SEL R8, R8, RZ, P3 ;  /* 0x000000ff08087207 */ /* 0x010fe20001800000 */
[----:B------:R-:W-:Y:S01]  /*0380*/  @!P5 FMUL R5, R5, 16777216 ;  /* 0x4b8000000505d820 */ /* 0x000fe20000400000 */
[----:B------:R-:W-:Y:S02]  /*0390*/  SEL R11, R11, RZ, P3 ;  /* 0x000000ff0b0b7207 */ /* 0x000fe40001800000 */
[----:B------:R-:W-:Y:S01]  /*03a0*/  SEL R10, R10, RZ, P3 ;  /* 0x000000ff0a0a7207 */ /* 0x000fe20001800000 */
[----:B0-----:R-:W-:Y:S01]  /*03b0*/  FMUL R6, R4, R5 ;  /* 0x0000000504067220 */ /* 0x001fe20000400000 */
[----:B------:R-:W-:-:S04]  /*03c0*/  FADD R5, R8, -R7 ;  /* 0x8000000708057221 */ /* 0x000fc80000000000 */
[----:B------:R-:W-:-:S04]  /*03d0*/  FMUL R5, R5, R6 ;  /* 0x0000000605057220 */ /* 0x000fc80000400000 */
[----:B------:R-:W-:-:S05]  /*03e0*/  FFMA R10, R5, R11, R10 ;  /* 0x0000000b050a7223 */ /* 0x000fca000000000a */
[----:B------:R-:W-:Y:S01]  /*03f0*/  FSETP.GEU.AND P3, PT, R10, RZ, PT ;  /* 0x000000ff0a00720b */ /* 0x000fe20003f6e000 */
[----:B-1----:R-:W-:-:S03]  /*0400*/  IMAD.WIDE R2, R0, 0x4, R2 ;  /* 0x0000000400027825 */ /* 0x002fc600078e0202 */
[----:B------:R-:W-:Y:S02]  /*0410*/  FSEL R5, R10, RZ, P3 ;  /* 0x000000ff0a057208 */ /* 0x000fe40001800000 */
[----:B---3--:R-:W-:Y:S01]  /*0420*/  @P2 SEL R5, R9, RZ, P1 ;  /* 0x000000ff09052207 */ /* 0x008fe20000800000 */
[----:B------:R-:W-:Y:S06]  /*0430*/  @P0 EXIT ;  /* 0x000000000000094d */ /* 0x000fec0003800000 */
[----:B------:R-:W-:Y:S01]  /*0440*/  STG.E desc[UR4][R2.64], R5 ;  /* 0x0000000502007986 */ /* 0x000fe2000c101904 */
[----:B------:R-:W-:Y:S05]  /*0450*/  EXIT ;  /* 0x000000000000794d */ /* 0x000fea0003800000 */
.L_x_0:
[----:B------:R-:W-:-:S00]  /*0460*/  BRA `(.L_x_0) ;  /* 0xfffffffc00fc7947 */ /* 0x000fc0000383ffff */
[----:B------:R-:W-:-:S00]  /*0470*/  NOP ;  /* 0x0000000000007918 */ /* 0x000fc00000000000 */
        /* <DEDUP_REMOVED lines=8> */
.L_x_1:


//--------------------- .nv.global.init           --------------------------
	.section	.nv.global.init,"aw",@progbits
.nv.global.init:
	.type		_$_str,@object
	.size		_$_str,(_$_str_$_2 - _$_str)
_$_str:
        /*0000*/ 	.byte	0x5f, 0x5f, 0x43, 0x55, 0x44, 0x41, 0x5f, 0x46, 0x54, 0x5a, 0x00
	.type		_$_str_$_2,@object
	.size		_$_str_$_2,(.L_1 - _$_str_$_2)
_$_str_$_2:
        /*000b*/ 	.byte	0x5f, 0x5f, 0x43, 0x55, 0x44, 0x41, 0x5f, 0x50, 0x52, 0x45, 0x43, 0x5f, 0x53, 0x51, 0x52, 0x54
        /*001b*/ 	.byte	0x00
.L_1:


//--------------------- .nv.constant0.triton_poi_fused_cat_39 --------------------------
	.section	.nv.constant0.triton_poi_fused_cat_39,"a",@progbits
	.sectionflags	@""
	.align	4
.nv.constant0.triton_poi_fused_cat_39:
	.zero		588
